	.headerflags	@"EF_CUDA_TEXMODE_UNIFIED EF_CUDA_64BIT_ADDRESS EF_CUDA_ACCELERATORS EF_CUDA_SM90 EF_CUDA_VIRTUAL_SM(EF_CUDA_SM90)"
	.elftype	@"ET_EXEC"


//--------------------- .nv.info                  --------------------------
	.section	.nv.info,"",@"SHT_CUDA_INFO"
	.align	4


	//----- nvinfo : EIATTR_REGCOUNT
	.align		4
        /*0000*/ 	.byte	0x04, 0x2f
        /*0002*/ 	.short	(.L_1 - .L_0)
	.align		4
.L_0:
        /*0004*/ 	.word	index@(triton_poi_fused_convolution_relu_3)
        /*0008*/ 	.word	0x00000038


	//----- nvinfo : EIATTR_MIN_STACK_SIZE
	.align		4
.L_1:
        /*000c*/ 	.byte	0x04, 0x12
        /*000e*/ 	.short	(.L_3 - .L_2)
	.align		4
.L_2:
        /*0010*/ 	.word	index@(triton_poi_fused_convolution_relu_3)
        /*0014*/ 	.word	0x00000000


	//----- nvinfo : EIATTR_FRAME_SIZE
	.align		4
.L_3:
        /*0018*/ 	.byte	0x04, 0x11
        /*001a*/ 	.short	(.L_5 - .L_4)
	.align		4
.L_4:
        /*001c*/ 	.word	index@(triton_poi_fused_convolution_relu_3)
        /*0020*/ 	.word	0x00000000


	//----- nvinfo : EIATTR_MIN_STACK_SIZE
	.align		4
.L_5:
        /*0024*/ 	.byte	0x04, 0x12
        /*0026*/ 	.short	(.L_7 - .L_6)
	.align		4
.L_6:
        /*0028*/ 	.word	index@(triton_poi_fused_convolution_relu_3)
        /*002c*/ 	.word	0x00000000
.L_7:


//--------------------- .nv.info.triton_poi_fused_convolution_relu_3 --------------------------
	.section	.nv.info.triton_poi_fused_convolution_relu_3,"",@"SHT_CUDA_INFO"
	.sectionflags	@""
	.align	4


	//----- nvinfo : EIATTR_CUDA_API_VERSION
	.align		4
        /*0000*/ 	.byte	0x04, 0x37
        /*0002*/ 	.short	(.L_9 - .L_8)
.L_8:
        /*0004*/ 	.word	0x0000007c


	//----- nvinfo : EIATTR_KPARAM_INFO
	.align		4
.L_9:
        /*0008*/ 	.byte	0x04, 0x17
        /*000a*/ 	.short	(.L_11 - .L_10)
.L_10:
        /*000c*/ 	.word	0x00000000
        /*0010*/ 	.short	0x0005
        /*0012*/ 	.short	0x0024
        /*0014*/ 	.byte	0x00, 0xf0, 0x11, 0x00


	//----- nvinfo : EIATTR_KPARAM_INFO
	.align		4
.L_11:
        /*0018*/ 	.byte	0x04, 0x17
        /*001a*/ 	.short	(.L_13 - .L_12)
.L_12:
        /*001c*/ 	.word	0x00000000
        /*0020*/ 	.short	0x0004
        /*0022*/ 	.short	0x0020
        /*0024*/ 	.byte	0x00, 0xf0, 0x11, 0x00


	//----- nvinfo : EIATTR_KPARAM_INFO
	.align		4
.L_13:
        /*0028*/ 	.byte	0x04, 0x17
        /*002a*/ 	.short	(.L_15 - .L_14)
.L_14:
        /*002c*/ 	.word	0x00000000
        /*0030*/ 	.short	0x0003
        /*0032*/ 	.short	0x0018
        /*0034*/ 	.byte	0x00, 0xf4, 0x21, 0x00


	//----- nvinfo : EIATTR_KPARAM_INFO
	.align		4
.L_15:
        /*0038*/ 	.byte	0x04, 0x17
        /*003a*/ 	.short	(.L_17 - .L_16)
.L_16:
        /*003c*/ 	.word	0x00000000
        /*0040*/ 	.short	0x0002
        /*0042*/ 	.short	0x0010
        /*0044*/ 	.byte	0x00, 0xf4, 0x21, 0x00


	//----- nvinfo : EIATTR_KPARAM_INFO
	.align		4
.L_17:
        /*0048*/ 	.byte	0x04, 0x17
        /*004a*/ 	.short	(.L_19 - .L_18)
.L_18:
        /*004c*/ 	.word	0x00000000
        /*0050*/ 	.short	0x0001
        /*0052*/ 	.short	0x0008
        /*0054*/ 	.byte	0x00, 0xf4, 0x21, 0x00


	//----- nvinfo : EIATTR_KPARAM_INFO
	.align		4
.L_19:
        /*0058*/ 	.byte	0x04, 0x17
        /*005a*/ 	.short	(.L_21 - .L_20)
.L_20:
        /*005c*/ 	.word	0x00000000
        /*0060*/ 	.short	0x0000
        /*0062*/ 	.short	0x0000
        /*0064*/ 	.byte	0x00, 0xf4, 0x21, 0x00


	//----- nvinfo : EIATTR_SPARSE_MMA_MASK
	.align		4
.L_21:
        /*0068*/ 	.byte	0x03, 0x50
        /*006a*/ 	.short	0x0000


	//----- nvinfo : EIATTR_MAXREG_COUNT
	.align		4
        /*006c*/ 	.byte	0x03, 0x1b
        /*006e*/ 	.short	0x00ff


	//----- nvinfo : EIATTR_EXIT_INSTR_OFFSETS
	.align		4
        /*0070*/ 	.byte	0x04, 0x1c
        /*0072*/ 	.short	(.L_23 - .L_22)


	//   ....[0]....
.L_22:
        /*0074*/ 	.word	0x00000cd0


	//   ....[1]....
        /*0078*/ 	.word	0x00000cf0


	//----- nvinfo : EIATTR_REQNTID
	.align		4
.L_23:
        /*007c*/ 	.byte	0x04, 0x10
        /*007e*/ 	.short	(.L_25 - .L_24)
.L_24:
        /*0080*/ 	.word	0x00000100
        /*0084*/ 	.word	0x00000001
        /*0088*/ 	.word	0x00000001


	//----- nvinfo : EIATTR_CBANK_PARAM_SIZE
	.align		4
.L_25:
        /*008c*/ 	.byte	0x03, 0x19
        /*008e*/ 	.short	0x0028


	//----- nvinfo : EIATTR_PARAM_CBANK
	.align		4
        /*0090*/ 	.byte	0x04, 0x0a
        /*0092*/ 	.short	(.L_27 - .L_26)
	.align		4
.L_26:
        /*0094*/ 	.word	index@(.nv.constant0.triton_poi_fused_convolution_relu_3)
        /*0098*/ 	.short	0x0210
        /*009a*/ 	.short	0x0028


	//----- nvinfo : EIATTR_SW_WAR
	.align		4
.L_27:
        /*009c*/ 	.byte	0x04, 0x36
        /*009e*/ 	.short	(.L_29 - .L_28)
.L_28:
        /*00a0*/ 	.word	0x00000008
.L_29:


//--------------------- .nv.callgraph             --------------------------
	.section	.nv.callgraph,"",@"SHT_CUDA_CALLGRAPH"
	.align	4
	.sectionentsize	8
	.align		4
        /*0000*/ 	.word	0x00000000
	.align		4
        /*0004*/ 	.word	0xffffffff
	.align		4
        /*0008*/ 	.word	0x00000000
	.align		4
        /*000c*/ 	.word	0xfffffffe
	.align		4
        /*0010*/ 	.word	0x00000000
	.align		4
        /*0014*/ 	.word	0xfffffffd
	.align		4
        /*0018*/ 	.word	0x00000000
	.align		4
        /*001c*/ 	.word	0xfffffffc


//--------------------- .text.triton_poi_fused_convolution_relu_3 --------------------------
	.section	.text.triton_poi_fused_convolution_relu_3,"ax",@progbits
	.sectionflags	@"SHF_BARRIERS=1"
	.align	128
        .global         triton_poi_fused_convolution_relu_3
        .type           triton_poi_fused_convolution_relu_3,@function
        .size           triton_poi_fused_convolution_relu_3,(.L_x_1 - triton_poi_fused_convolution_relu_3)
        .other          triton_poi_fused_convolution_relu_3,@"STO_CUDA_ENTRY STV_DEFAULT"
triton_poi_fused_convolution_relu_3:
.text.triton_poi_fused_convolution_relu_3:
[----:B------:R-:W0:Y:S01]  /*0000*/  LDC R1, c[0x0][0x28] ;  /* 0x00000a00ff017b82 */ /* 0x000e220000000800 */
[----:B------:R-:W1:Y:S07]  /*0010*/  S2R R40, SR_CTAID.Y ;  /* 0x0000000000287919 */ /* 0x000e6e0000002600 */
[----:B------:R-:W2:Y:S01]  /*0020*/  LDC.64 R6, c[0x0][0x210] ;  /* 0x00008400ff067b82 */ /* 0x000ea20000000a00 */
[----:B------:R-:W-:Y:S02]  /*0030*/  CS2R R8, SRZ ;  /* 0x0000000000087805 */ /* 0x000fe4000001ff00 */
[----:B------:R-:W-:Y:S01]  /*0040*/  CS2R R10, SRZ ;  /* 0x00000000000a7805 */ /* 0x000fe2000001ff00 */
[----:B------:R-:W3:Y:S01]  /*0050*/  S2R R28, SR_TID.X ;  /* 0x00000000001c7919 */ /* 0x000ee20000002100 */
[----:B------:R-:W-:Y:S01]  /*0060*/  ULDC.64 UR6, c[0x0][0x208] ;  /* 0x0000820000067ab9 */ /* 0x000fe20000000a00 */
[----:B------:R-:W-:-:S02]  /*0070*/  CS2R R20, SRZ ;  /* 0x0000000000147805 */ /* 0x000fc4000001ff00 */
[----:B------:R-:W-:Y:S01]  /*0080*/  CS2R R22, SRZ ;  /* 0x0000000000167805 */ /* 0x000fe2000001ff00 */
[----:B------:R-:W4:Y:S01]  /*0090*/  S2R R38, SR_CTAID.X ;  /* 0x0000000000267919 */ /* 0x000f220000002500 */
[----:B------:R-:W5:Y:S01]  /*00a0*/  LDC.64 R32, c[0x0][0x218] ;  /* 0x00008600ff207b82 */ /* 0x000f620000000a00 */
[----:B------:R-:W-:Y:S02]  /*00b0*/  CS2R R12, SRZ ;  /* 0x00000000000c7805 */ /* 0x000fe4000001ff00 */
[----:B------:R-:W-:Y:S02]  /*00c0*/  CS2R R14, SRZ ;  /* 0x00000000000e7805 */ /* 0x000fe4000001ff00 */
[----:B------:R-:W-:Y:S02]  /*00d0*/  CS2R R16, SRZ ;  /* 0x0000000000107805 */ /* 0x000fe4000001ff00 */
[----:B------:R-:W-:Y:S01]  /*00e0*/  CS2R R18, SRZ ;  /* 0x0000000000127805 */ /* 0x000fe2000001ff00 */
[----:B------:R-:W2:Y:S01]  /*00f0*/  S2UR UR5, SR_CgaCtaId ;  /* 0x00000000000579c3 */ /* 0x000ea20000008800 */
[----:B------:R-:W-:-:S07]  /*0100*/  UMOV UR4, 0x400 ;  /* 0x0000040000047882 */ /* 0x000fce0000000000 */
[----:B------:R-:W2:Y:S01]  /*0110*/  LDC.64 R52, c[0x0][0x220] ;  /* 0x00008800ff347b82 */ /* 0x000ea20000000a00 */
[----:B-1----:R-:W-:Y:S02]  /*0120*/  IMAD.SHL.U32 R40, R40, 0x40, RZ ;  /* 0x0000004028287824 */ /* 0x002fe400078e00ff */
[----:B---3--:R-:W-:Y:S01]  /*0130*/  IMAD.SHL.U32 R31, R28, 0x4, RZ ;  /* 0x000000041c1f7824 */ /* 0x008fe200078e00ff */
[----:B------:R-:W-:Y:S01]  /*0140*/  SHF.R.U32.HI R39, RZ, 0x4, R28 ;  /* 0x00000004ff277819 */ /* 0x000fe2000001161c */
[----:B----4-:R-:W-:-:S03]  /*0150*/  IMAD.SHL.U32 R38, R38, 0x40, RZ ;  /* 0x0000004026267824 */ /* 0x010fc600078e00ff */
[----:B------:R-:W-:Y:S02]  /*0160*/  LOP3.LUT R0, R40, 0x3c, R31, 0xf8, !PT ;  /* 0x0000003c28007812 */ /* 0x000fe400078ef81f */
[----:B------:R-:W-:Y:S02]  /*0170*/  SGXT.U32 R39, R39, 0x4 ;  /* 0x000000042727781a */ /* 0x000fe40000000000 */
[C---:B------:R-:W-:Y:S01]  /*0180*/  ISETP.GE.AND P0, PT, R0.reuse, 0x300, PT ;  /* 0x000003000000780c */ /* 0x040fe20003f06270 */
[----:B------:R-:W-:Y:S01]  /*0190*/  IMAD.HI R2, R0, 0x2aaaaaab, RZ ;  /* 0x2aaaaaab00027827 */ /* 0x000fe200078e02ff */
[----:B------:R-:W-:-:S04]  /*01a0*/  LOP3.LUT R4, R38, 0x20, R39, 0xfe, !PT ;  /* 0x0000002026047812 */ /* 0x000fc800078efe27 */
[----:B------:R-:W-:-:S04]  /*01b0*/  SHF.R.U32.HI R3, RZ, 0x1f, R2 ;  /* 0x0000001fff037819 */ /* 0x000fc80000011602 */
[----:B------:R-:W-:-:S05]  /*01c0*/  LEA.HI.SX32 R3, R2, R3, 0x1b ;  /* 0x0000000302037211 */ /* 0x000fca00078fdaff */
[----:B------:R-:W-:Y:S01]  /*01d0*/  IMAD R5, R3, -0xc0, R0 ;  /* 0xffffff4003057824 */ /* 0x000fe200078e0200 */
[----:B------:R-:W-:-:S03]  /*01e0*/  LOP3.LUT R0, R38, 0x10, R39, 0xfe, !PT ;  /* 0x0000001026007812 */ /* 0x000fc600078efe27 */
[----:B------:R-:W-:Y:S02]  /*01f0*/  IMAD R26, R3, 0xc0000, R5 ;  /* 0x000c0000031a7824 */ /* 0x000fe400078e0205 */
[----:B-----5:R-:W-:-:S04]  /*0200*/  IMAD.WIDE R32, R5, 0x4, R32 ;  /* 0x0000000405207825 */ /* 0x020fc800078e0220 */
[--C-:B------:R-:W-:Y:S01]  /*0210*/  IMAD R0, R0, 0xc0, R26.reuse ;  /* 0x000000c000007824 */ /* 0x100fe200078e021a */
[----:B------:R-:W-:Y:S01]  /*0220*/  LOP3.LUT R5, R38, 0x30, R39, 0xfe, !PT ;  /* 0x0000003026057812 */ /* 0x000fe200078efe27 */
[----:B------:R-:W-:Y:S01]  /*0230*/  IMAD R4, R4, 0xc0, R26 ;  /* 0x000000c004047824 */ /* 0x000fe200078e021a */
[----:B------:R-:W3:Y:S01]  /*0240*/  @!P0 LDG.E.EL.128 R12, desc[UR6][R32.64] ;  /* 0x00000006200c8981 */ /* 0x000ee2000c2e1d00 */
[----:B--2---:R-:W-:-:S04]  /*0250*/  IMAD.WIDE R2, R0, 0x4, R6 ;  /* 0x0000000400027825 */ /* 0x004fc800078e0206 */
[----:B------:R-:W-:Y:S01]  /*0260*/  IMAD.WIDE R24, R4, 0x4, R6 ;  /* 0x0000000404187825 */ /* 0x000fe200078e0206 */
[----:B------:R1:W3:Y:S03]  /*0270*/  @!P0 LDG.E.EL.128 R8, desc[UR6][R2.64] ;  /* 0x0000000602088981 */ /* 0x0002e6000c2e1d00 */
[----:B------:R-:W-:Y:S01]  /*0280*/  IMAD R5, R5, 0xc0, R26 ;  /* 0x000000c005057824 */ /* 0x000fe200078e021a */
[----:B------:R2:W4:Y:S03]  /*0290*/  @!P0 LDG.E.EL.128 R20, desc[UR6][R24.64] ;  /* 0x0000000618148981 */ /* 0x000526000c2e1d00 */
[----:B------:R-:W-:Y:S01]  /*02a0*/  IMAD.WIDE R34, R5, 0x4, R6 ;  /* 0x0000000405227825 */ /* 0x000fe200078e0206 */
[----:B-1----:R-:W-:-:S04]  /*02b0*/  LOP3.LUT R3, R38, R39, RZ, 0xfc, !PT ;  /* 0x0000002726037212 */ /* 0x002fc800078efcff */
[----:B------:R1:W5:Y:S01]  /*02c0*/  @!P0 LDG.E.EL.128 R16, desc[UR6][R34.64] ;  /* 0x0000000622108981 */ /* 0x000362000c2e1d00 */
[----:B------:R-:W-:Y:S01]  /*02d0*/  IMAD R3, R3, 0xc0, R26 ;  /* 0x000000c003037824 */ /* 0x000fe200078e021a */
[----:B--2---:R-:W-:Y:S02]  /*02e0*/  CS2R R24, SRZ ;  /* 0x0000000000187805 */ /* 0x004fe4000001ff00 */
[----:B------:R-:W-:Y:S01]  /*02f0*/  CS2R R26, SRZ ;  /* 0x00000000001a7805 */ /* 0x000fe2000001ff00 */
[----:B------:R-:W-:-:S05]  /*0300*/  IMAD.WIDE R6, R3, 0x4, R6 ;  /* 0x0000000403067825 */ /* 0x000fca00078e0206 */
[----:B------:R2:W5:Y:S01]  /*0310*/  @!P0 LDG.E.EL.128 R24, desc[UR6][R6.64] ;  /* 0x0000000606188981 */ /* 0x000562000c2e1d00 */
[----:B------:R-:W-:Y:S01]  /*0320*/  IMAD.SHL.U32 R29, R28, 0x100, RZ ;  /* 0x000001001c1d7824 */ /* 0x000fe200078e00ff */
[----:B0-----:R-:W-:-:S04]  /*0330*/  UPRMT UR4, UR5, 0x654, UR4 ;  /* 0x0000065405047896 */ /* 0x001fc80008000004 */
[----:B------:R-:W-:-:S04]  /*0340*/  LOP3.LUT R30, R29, 0xf00, RZ, 0xc0, !PT ;  /* 0x00000f001d1e7812 */ /* 0x000fc800078ec0ff */
[C---:B------:R-:W-:Y:S02]  /*0350*/  LOP3.LUT R32, R30.reuse, 0x40, RZ, 0xfc, !PT ;  /* 0x000000401e207812 */ /* 0x040fe400078efcff */
[C---:B------:R-:W-:Y:S02]  /*0360*/  LOP3.LUT R33, R30.reuse, 0x80, RZ, 0xfc, !PT ;  /* 0x000000801e217812 */ /* 0x040fe400078efcff */
[C---:B------:R-:W-:Y:S02]  /*0370*/  LOP3.LUT R29, R30.reuse, R39, RZ, 0xfc, !PT ;  /* 0x000000271e1d7212 */ /* 0x040fe400078efcff */
[C---:B-1----:R-:W-:Y:S02]  /*0380*/  LOP3.LUT R34, R30.reuse, 0xc0, RZ, 0xfc, !PT ;  /* 0x000000c01e227812 */ /* 0x042fe400078efcff */
[----:B------:R-:W-:Y:S02]  /*0390*/  LEA.HI R30, R30, UR4, RZ, 0x1c ;  /* 0x000000041e1e7c11 */ /* 0x000fe4000f8fe0ff */
[----:B------:R-:W-:-:S02]  /*03a0*/  LEA.HI R32, R32, UR4, RZ, 0x1c ;  /* 0x0000000420207c11 */ /* 0x000fc4000f8fe0ff */
[----:B--2---:R-:W-:Y:S02]  /*03b0*/  LEA.HI R6, R33, UR4, RZ, 0x1c ;  /* 0x0000000421067c11 */ /* 0x004fe4000f8fe0ff */
[----:B------:R-:W-:Y:S01]  /*03c0*/  LEA.HI R34, R34, UR4, RZ, 0x1c ;  /* 0x0000000422227c11 */ /* 0x000fe2000f8fe0ff */
[C---:B------:R-:W-:Y:S01]  /*03d0*/  IMAD R33, R29.reuse, 0x4, R30 ;  /* 0x000000041d217824 */ /* 0x040fe200078e021e */
[----:B------:R-:W-:Y:S01]  /*03e0*/  P2R R2, PR, RZ, 0x1 ;  /* 0x00000001ff027803 */ /* 0x000fe20000000000 */
[C---:B------:R-:W-:Y:S02]  /*03f0*/  IMAD R32, R29.reuse, 0x4, R32 ;  /* 0x000000041d207824 */ /* 0x040fe400078e0220 */
[C---:B------:R-:W-:Y:S02]  /*0400*/  IMAD R30, R29.reuse, 0x4, R6 ;  /* 0x000000041d1e7824 */ /* 0x040fe400078e0206 */
[----:B------:R-:W-:Y:S01]  /*0410*/  IMAD R29, R29, 0x4, R34 ;  /* 0x000000041d1d7824 */ /* 0x000fe200078e0222 */
[----:B------:R-:W-:-:S04]  /*0420*/  SHF.R.U32.HI R28, RZ, 0x2, R28 ;  /* 0x00000002ff1c7819 */ /* 0x000fc8000001161c */
[----:B------:R-:W-:Y:S02]  /*0430*/  LOP3.LUT R28, R28, 0x3c, RZ, 0xc0, !PT ;  /* 0x0000003c1c1c7812 */ /* 0x000fe400078ec0ff */
[----:B------:R-:W-:Y:S02]  /*0440*/  LOP3.LUT R44, R31, 0x3fc, RZ, 0xc0, !PT ;  /* 0x000003fc1f2c7812 */ /* 0x000fe400078ec0ff */
[----:B------:R-:W-:Y:S02]  /*0450*/  LOP3.LUT R38, R38, 0x3c, R31, 0xf8, !PT ;  /* 0x0000003c26267812 */ /* 0x000fe400078ef81f */
[C---:B---3--:R-:W-:Y:S02]  /*0460*/  FSETP.GEU.AND P1, PT, R12.reuse, -R8, PT ;  /* 0x800000080c00720b */ /* 0x048fe40003f2e000 */
[C---:B----4-:R-:W-:Y:S01]  /*0470*/  FSETP.GEU.AND P2, PT, R12.reuse, -R20, PT ;  /* 0x800000140c00720b */ /* 0x050fe20003f4e000 */
[----:B------:R-:W-:-:S03]  /*0480*/  FADD R8, R12, R8 ;  /* 0x000000080c087221 */ /* 0x000fc60000000000 */
[----:B------:R-:W-:Y:S02]  /*0490*/  P2R R42, PR, RZ, 0x4 ;  /* 0x00000004ff2a7803 */ /* 0x000fe40000000000 */
[C---:B------:R-:W-:Y:S02]  /*04a0*/  FSETP.GEU.AND P2, PT, R13.reuse, -R9, PT ;  /* 0x800000090d00720b */ /* 0x040fe40003f4e000 */
[C---:B-----5:R-:W-:Y:S01]  /*04b0*/  FSETP.GEU.AND P0, PT, R12.reuse, -R16, PT ;  /* 0x800000100c00720b */ /* 0x060fe20003f0e000 */
[C---:B------:R-:W-:Y:S01]  /*04c0*/  FADD R9, R13.reuse, R9 ;  /* 0x000000090d097221 */ /* 0x040fe20000000000 */
[C---:B------:R-:W-:Y:S01]  /*04d0*/  FADD R20, R12.reuse, R20 ;  /* 0x000000140c147221 */ /* 0x040fe20000000000 */
[----:B------:R-:W-:Y:S01]  /*04e0*/  FADD R16, R12, R16 ;  /* 0x000000100c107221 */ /* 0x000fe20000000000 */
[----:B------:R-:W-:Y:S01]  /*04f0*/  FADD R43, R14, R10 ;  /* 0x0000000a0e2b7221 */ /* 0x000fe20000000000 */
[----:B------:R-:W-:Y:S01]  /*0500*/  P2R R41, PR, RZ, 0x1 ;  /* 0x00000001ff297803 */ /* 0x000fe20000000000 */
[----:B------:R-:W-:Y:S01]  /*0510*/  FADD R48, R12, R24 ;  /* 0x000000180c307221 */ /* 0x000fe20000000000 */
[----:B------:R-:W-:Y:S01]  /*0520*/  FADD R49, R13, R25 ;  /* 0x000000190d317221 */ /* 0x000fe20000000000 */
[----:B------:R-:W-:Y:S01]  /*0530*/  FADD R47, R14, R26 ;  /* 0x0000001a0e2f7221 */ /* 0x000fe20000000000 */
[C---:B------:R-:W-:Y:S01]  /*0540*/  FADD R46, R15.reuse, R27 ;  /* 0x0000001b0f2e7221 */ /* 0x040fe20000000000 */
[----:B------:R-:W-:Y:S01]  /*0550*/  FSETP.GEU.AND P5, PT, R12, -R24, PT ;  /* 0x800000180c00720b */ /* 0x000fe20003fae000 */
[----:B------:R-:W-:Y:S01]  /*0560*/  STS [R33], R48 ;  /* 0x0000003021007388 */ /* 0x000fe20000000800 */
[----:B------:R-:W-:Y:S01]  /*0570*/  FADD R12, R15, R11 ;  /* 0x0000000b0f0c7221 */ /* 0x000fe20000000000 */
[----:B------:R-:W-:-:S02]  /*0580*/  FSETP.GEU.AND P0, PT, R13, -R21, PT ;  /* 0x800000150d00720b */ /* 0x000fc40003f0e000 */
[----:B------:R-:W-:Y:S01]  /*0590*/  STS [R32+0x100], R49 ;  /* 0x0001003120007388 */ /* 0x000fe20000000800 */
[----:B------:R-:W-:-:S03]  /*05a0*/  FADD R21, R13, R21 ;  /* 0x000000150d157221 */ /* 0x000fc60000000000 */
[----:B------:R-:W-:Y:S01]  /*05b0*/  STS [R30+0x200], R47 ;  /* 0x0002002f1e007388 */ /* 0x000fe20000000800 */
[----:B------:R-:W-:-:S03]  /*05c0*/  FADD R37, R14, R22 ;  /* 0x000000160e257221 */ /* 0x000fc60000000000 */
[----:B------:R-:W-:Y:S01]  /*05d0*/  STS [R29+0x300], R46 ;  /* 0x0003002e1d007388 */ /* 0x000fe20000000800 */
[----:B------:R-:W-:-:S03]  /*05e0*/  FADD R36, R15, R23 ;  /* 0x000000170f247221 */ /* 0x000fc60000000000 */
[----:B------:R-:W-:Y:S01]  /*05f0*/  STS [R33+0x40], R8 ;  /* 0x0000400821007388 */ /* 0x000fe20000000800 */
[----:B------:R-:W-:-:S03]  /*0600*/  P2R R50, PR, RZ, 0x4 ;  /* 0x00000004ff327803 */ /* 0x000fc60000000000 */
[----:B------:R-:W-:Y:S01]  /*0610*/  STS [R32+0x140], R9 ;  /* 0x0001400920007388 */ /* 0x000fe20000000800 */
[----:B------:R-:W-:-:S03]  /*0620*/  FADD R6, R13, R17 ;  /* 0x000000110d067221 */ /* 0x000fc60000000000 */
[----:B------:R-:W-:Y:S01]  /*0630*/  STS [R30+0x240], R43 ;  /* 0x0002402b1e007388 */ /* 0x000fe20000000800 */
[----:B------:R-:W-:Y:S01]  /*0640*/  FSETP.GEU.AND P2, PT, R13, -R17, PT ;  /* 0x800000110d00720b */ /* 0x000fe20003f4e000 */
[----:B------:R-:W-:Y:S02]  /*0650*/  FADD R7, R14, R18 ;  /* 0x000000120e077221 */ /* 0x000fe40000000000 */
[----:B------:R-:W-:Y:S01]  /*0660*/  STS [R29+0x340], R12 ;  /* 0x0003400c1d007388 */ /* 0x000fe20000000800 */
[----:B------:R-:W-:-:S03]  /*0670*/  FADD R17, R15, R19 ;  /* 0x000000130f117221 */ /* 0x000fc60000000000 */
[----:B------:R-:W-:Y:S04]  /*0680*/  STS [R33+0x80], R20 ;  /* 0x0000801421007388 */ /* 0x000fe80000000800 */
[----:B------:R-:W-:Y:S04]  /*0690*/  STS [R32+0x180], R21 ;  /* 0x0001801520007388 */ /* 0x000fe80000000800 */
[----:B------:R-:W-:Y:S04]  /*06a0*/  STS [R30+0x280], R37 ;  /* 0x000280251e007388 */ /* 0x000fe80000000800 */
[----:B------:R-:W-:Y:S04]  /*06b0*/  STS [R29+0x380], R36 ;  /* 0x000380241d007388 */ /* 0x000fe80000000800 */
[----:B------:R-:W-:Y:S04]  /*06c0*/  STS [R33+0xc0], R16 ;  /* 0x0000c01021007388 */ /* 0x000fe80000000800 */
[----:B------:R-:W-:Y:S04]  /*06d0*/  STS [R32+0x1c0], R6 ;  /* 0x0001c00620007388 */ /* 0x000fe80000000800 */
[----:B------:R0:W-:Y:S04]  /*06e0*/  STS [R30+0x2c0], R7 ;  /* 0x0002c0071e007388 */ /* 0x0001e80000000800 */
[----:B------:R-:W-:Y:S01]  /*06f0*/  STS [R29+0x3c0], R17 ;  /* 0x0003c0111d007388 */ /* 0x000fe20000000800 */
[----:B------:R-:W-:Y:S01]  /*0700*/  BAR.SYNC.DEFER_BLOCKING 0x0 ;  /* 0x0000000000007b1d */ /* 0x000fe20000010000 */
[----:B------:R-:W-:Y:S01]  /*0710*/  FSETP.GEU.AND P4, PT, R13, -R25, PT ;  /* 0x800000190d00720b */ /* 0x000fe20003f8e000 */
[----:B------:R-:W-:Y:S01]  /*0720*/  VIADD R13, R28, UR4 ;  /* 0x000000041c0d7c36 */ /* 0x000fe20008000000 */
[----:B------:R-:W-:-:S03]  /*0730*/  P2R R45, PR, RZ, 0x4 ;  /* 0x00000004ff2d7803 */ /* 0x000fc60000000000 */
[----:B------:R-:W-:Y:S01]  /*0740*/  IMAD R28, R44, 0x4, R13 ;  /* 0x000000042c1c7824 */ /* 0x000fe200078e020d */
[----:B------:R-:W-:Y:S02]  /*0750*/  FSETP.GEU.AND P3, PT, R14, -R26, PT ;  /* 0x8000001a0e00720b */ /* 0x000fe40003f6e000 */
[----:B------:R-:W-:Y:S02]  /*0760*/  FSETP.GEU.AND P2, PT, R15, -R27, PT ;  /* 0x8000001b0f00720b */ /* 0x000fe40003f4e000 */
[----:B------:R-:W-:Y:S01]  /*0770*/  LOP3.LUT R13, R40, R39, RZ, 0xfc, !PT ;  /* 0x00000027280d7212 */ /* 0x000fe200078efcff */
[----:B------:R-:W-:Y:S04]  /*0780*/  LDS R24, [R28] ;  /* 0x000000001c187984 */ /* 0x000fe80000000800 */
[----:B------:R-:W-:Y:S04]  /*0790*/  LDS R25, [R28+0x4] ;  /* 0x000004001c197984 */ /* 0x000fe80000000800 */
[----:B------:R-:W-:Y:S04]  /*07a0*/  LDS R26, [R28+0x8] ;  /* 0x000008001c1a7984 */ /* 0x000fe80000000800 */
[----:B------:R-:W1:Y:S01]  /*07b0*/  LDS R27, [R28+0xc] ;  /* 0x00000c001c1b7984 */ /* 0x000e620000000800 */
[C---:B------:R-:W-:Y:S01]  /*07c0*/  ISETP.GE.AND P6, PT, R13.reuse, 0x300, PT ;  /* 0x000003000d00780c */ /* 0x040fe20003fc6270 */
[----:B------:R-:W-:Y:S01]  /*07d0*/  IMAD R31, R13, 0x1000, R38 ;  /* 0x000010000d1f7824 */ /* 0x000fe200078e0226 */
[----:B------:R-:W-:-:S04]  /*07e0*/  LOP3.LUT R13, R44, 0x400, RZ, 0xfc, !PT ;  /* 0x000004002c0d7812 */ /* 0x000fc800078efcff */
[----:B------:R-:W-:-:S04]  /*07f0*/  SHF.R.U32.HI R13, RZ, 0x4, R13 ;  /* 0x00000004ff0d7819 */ /* 0x000fc8000001160d */
[----:B------:R-:W-:Y:S01]  /*0800*/  LOP3.LUT R13, R13, 0x7c, RZ, 0xc0, !PT ;  /* 0x0000007c0d0d7812 */ /* 0x000fe200078ec0ff */
[----:B0-----:R-:W-:-:S04]  /*0810*/  IMAD.WIDE R30, R31, 0x4, R52 ;  /* 0x000000041f1e7825 */ /* 0x001fc800078e0234 */
[----:B------:R-:W-:-:S04]  /*0820*/  VIADD R13, R13, UR4 ;  /* 0x000000040d0d7c36 */ /* 0x000fc80008000000 */
[----:B------:R-:W-:-:S05]  /*0830*/  IMAD R32, R44, 0x4, R13 ;  /* 0x000000042c207824 */ /* 0x000fca00078e020d */
[----:B------:R-:W-:Y:S04]  /*0840*/  LDS R28, [R32+0x1000] ;  /* 0x00100000201c7984 */ /* 0x000fe80000000800 */
[----:B------:R-:W-:Y:S01]  /*0850*/  LDS R29, [R32+0x1004] ;  /* 0x00100400201d7984 */ /* 0x000fe20000000800 */
[----:B------:R-:W-:-:S03]  /*0860*/  LOP3.LUT R13, R40, 0x10, R39, 0xfe, !PT ;  /* 0x00000010280d7812 */ /* 0x000fc600078efe27 */
[----:B-1----:R0:W-:Y:S04]  /*0870*/  @!P6 STG.E.128 desc[UR6][R30.64], R24 ;  /* 0x000000181e00e986 */ /* 0x0021e8000c101d06 */
[----:B------:R-:W-:Y:S04]  /*0880*/  LDS R30, [R32+0x1008] ;  /* 0x00100800201e7984 */ /* 0x000fe80000000800 */
[----:B------:R-:W1:Y:S01]  /*0890*/  LDS R31, [R32+0x100c] ;  /* 0x00100c00201f7984 */ /* 0x000e620000000800 */
[C---:B------:R-:W-:Y:S01]  /*08a0*/  ISETP.GE.AND P6, PT, R13.reuse, 0x300, PT ;  /* 0x000003000d00780c */ /* 0x040fe20003fc6270 */
[----:B------:R-:W-:-:S04]  /*08b0*/  IMAD R13, R13, 0x1000, R38 ;  /* 0x000010000d0d7824 */ /* 0x000fc800078e0226 */
[----:B0-----:R-:W-:Y:S01]  /*08c0*/  IMAD.WIDE R24, R13, 0x4, R52 ;  /* 0x000000040d187825 */ /* 0x001fe200078e0234 */
[----:B------:R-:W-:-:S04]  /*08d0*/  LOP3.LUT R13, R44, 0x800, RZ, 0xfc, !PT ;  /* 0x000008002c0d7812 */ /* 0x000fc800078efcff */
[----:B------:R-:W-:-:S04]  /*08e0*/  SHF.R.U32.HI R13, RZ, 0x4, R13 ;  /* 0x00000004ff0d7819 */ /* 0x000fc8000001160d */
[----:B------:R-:W-:-:S05]  /*08f0*/  LOP3.LUT R13, R13, 0xbc, RZ, 0xc0, !PT ;  /* 0x000000bc0d0d7812 */ /* 0x000fca00078ec0ff */
[----:B------:R-:W-:-:S04]  /*0900*/  VIADD R13, R13, UR4 ;  /* 0x000000040d0d7c36 */ /* 0x000fc80008000000 */
[----:B------:R-:W-:Y:S01]  /*0910*/  IMAD R51, R44, 0x4, R13 ;  /* 0x000000042c337824 */ /* 0x000fe200078e020d */
[----:B------:R-:W-:Y:S02]  /*0920*/  LOP3.LUT R13, R40, 0x20, R39, 0xfe, !PT ;  /* 0x00000020280d7812 */ /* 0x000fe400078efe27 */
[----:B------:R-:W-:Y:S01]  /*0930*/  SEL R27, R46, RZ, P2 ;  /* 0x000000ff2e1b7207 */ /* 0x000fe20001000000 */
[----:B-1----:R0:W-:Y:S01]  /*0940*/  @!P6 STG.E.128 desc[UR6][R24.64], R28 ;  /* 0x0000001c1800e986 */ /* 0x0021e2000c101d06 */
[C---:B------:R-:W-:Y:S01]  /*0950*/  ISETP.GE.AND P6, PT, R13.reuse, 0x300, PT ;  /* 0x000003000d00780c */ /* 0x040fe20003fc6270 */
[----:B------:R-:W-:Y:S01]  /*0960*/  IMAD R13, R13, 0x1000, R38 ;  /* 0x000010000d0d7824 */ /* 0x000fe200078e0226 */
[----:B------:R-:W-:Y:S01]  /*0970*/  FSETP.GEU.AND P2, PT, R15, -R11, PT ;  /* 0x8000000b0f00720b */ /* 0x000fe20003f4e000 */
[----:B------:R-:W-:Y:S01]  /*0980*/  LDS R32, [R51+0x2000] ;  /* 0x0020000033207984 */ /* 0x000fe20000000800 */
[----:B------:R-:W-:-:S03]  /*0990*/  SEL R8, R8, RZ, P1 ;  /* 0x000000ff08087207 */ /* 0x000fc60000800000 */
[----:B------:R-:W-:Y:S04]  /*09a0*/  LDS R33, [R51+0x2004] ;  /* 0x0020040033217984 */ /* 0x000fe80000000800 */
[----:B------:R-:W-:Y:S04]  /*09b0*/  LDS R34, [R51+0x2008] ;  /* 0x0020080033227984 */ /* 0x000fe80000000800 */
[----:B------:R-:W1:Y:S01]  /*09c0*/  LDS R35, [R51+0x200c] ;  /* 0x00200c0033237984 */ /* 0x000e620000000800 */
[----:B0-----:R-:W-:Y:S01]  /*09d0*/  IMAD.WIDE R28, R13, 0x4, R52 ;  /* 0x000000040d1c7825 */ /* 0x001fe200078e0234 */
[----:B------:R-:W-:-:S02]  /*09e0*/  SEL R13, R21, RZ, P0 ;  /* 0x000000ff150d7207 */ /* 0x000fc40000000000 */
[----:B------:R-:W-:Y:S02]  /*09f0*/  ISETP.NE.AND P0, PT, R2, RZ, PT ;  /* 0x000000ff0200720c */ /* 0x000fe40003f05270 */
[----:B------:R-:W-:Y:S02]  /*0a00*/  LOP3.LUT R2, R44, 0xc00, RZ, 0xfc, !PT ;  /* 0x00000c002c027812 */ /* 0x000fe400078efcff */
[----:B------:R-:W-:Y:S02]  /*0a10*/  SEL R25, R49, RZ, P4 ;  /* 0x000000ff31197207 */ /* 0x000fe40002000000 */
[----:B------:R-:W-:Y:S02]  /*0a20*/  SHF.R.U32.HI R2, RZ, 0x4, R2 ;  /* 0x00000004ff027819 */ /* 0x000fe40000011602 */
[----:B------:R-:W-:Y:S02]  /*0a30*/  ISETP.NE.AND P4, PT, R42, RZ, PT ;  /* 0x000000ff2a00720c */ /* 0x000fe40003f85270 */
[----:B------:R-:W-:-:S02]  /*0a40*/  LOP3.LUT R2, R2, 0xfc, RZ, 0xc0, !PT ;  /* 0x000000fc02027812 */ /* 0x000fc400078ec0ff */
[----:B------:R-:W-:Y:S02]  /*0a50*/  SEL R11, R12, RZ, P2 ;  /* 0x000000ff0c0b7207 */ /* 0x000fe40001000000 */
[----:B------:R-:W-:Y:S02]  /*0a60*/  SEL R12, R20, RZ, P4 ;  /* 0x000000ff140c7207 */ /* 0x000fe40002000000 */
[C---:B------:R-:W-:Y:S02]  /*0a70*/  FSETP.GEU.AND P2, PT, R15.reuse, -R23, PT ;  /* 0x800000170f00720b */ /* 0x040fe40003f4e000 */
[----:B------:R-:W-:Y:S01]  /*0a80*/  FSETP.GEU.AND P4, PT, R15, -R19, PT ;  /* 0x800000130f00720b */ /* 0x000fe20003f8e000 */
[----:B------:R-:W-:Y:S01]  /*0a90*/  VIADD R15, R2, UR4 ;  /* 0x00000004020f7c36 */ /* 0x000fe20008000000 */
[----:B------:R-:W-:-:S03]  /*0aa0*/  FSETP.GEU.AND P1, PT, R14, -R10, PT ;  /* 0x8000000a0e00720b */ /* 0x000fc60003f2e000 */
[----:B------:R-:W-:Y:S01]  /*0ab0*/  IMAD R44, R44, 0x4, R15 ;  /* 0x000000042c2c7824 */ /* 0x000fe200078e020f */
[----:B------:R-:W-:Y:S02]  /*0ac0*/  SEL R10, R43, RZ, P1 ;  /* 0x000000ff2b0a7207 */ /* 0x000fe40000800000 */
[----:B------:R-:W-:Y:S02]  /*0ad0*/  FSETP.GEU.AND P1, PT, R14, -R22, PT ;  /* 0x800000160e00720b */ /* 0x000fe40003f2e000 */
[----:B------:R-:W-:Y:S04]  /*0ae0*/  LDS R20, [R44+0x3000] ;  /* 0x003000002c147984 */ /* 0x000fe80000000800 */
[----:B------:R-:W-:Y:S04]  /*0af0*/  LDS R21, [R44+0x3004] ;  /* 0x003004002c157984 */ /* 0x000fe80000000800 */
[----:B------:R-:W-:Y:S04]  /*0b00*/  LDS R22, [R44+0x3008] ;  /* 0x003008002c167984 */ /* 0x000fe80000000800 */
[----:B------:R-:W0:Y:S01]  /*0b10*/  LDS R23, [R44+0x300c] ;  /* 0x00300c002c177984 */ /* 0x000e220000000800 */
[----:B------:R-:W-:-:S02]  /*0b20*/  SEL R26, R47, RZ, P3 ;  /* 0x000000ff2f1a7207 */ /* 0x000fc40001800000 */
[----:B------:R-:W-:Y:S02]  /*0b30*/  FSETP.GEU.AND P3, PT, R14, -R18, PT ;  /* 0x800000120e00720b */ /* 0x000fe40003f6e000 */
[----:B------:R-:W2:Y:S01]  /*0b40*/  LDC.64 R18, c[0x0][0x228] ;  /* 0x00008a00ff127b82 */ /* 0x000ea20000000a00 */
[----:B------:R-:W-:Y:S02]  /*0b50*/  LOP3.LUT R39, R40, 0x30, R39, 0xfe, !PT ;  /* 0x0000003028277812 */ /* 0x000fe400078efe27 */
[----:B------:R-:W-:Y:S02]  /*0b60*/  SEL R14, R37, RZ, P1 ;  /* 0x000000ff250e7207 */ /* 0x000fe40000800000 */
[C---:B------:R-:W-:Y:S01]  /*0b70*/  ISETP.GE.AND P1, PT, R39.reuse, 0x300, PT ;  /* 0x000003002700780c */ /* 0x040fe20003f26270 */
[----:B------:R-:W-:Y:S01]  /*0b80*/  IMAD R39, R39, 0x1000, R38 ;  /* 0x0000100027277824 */ /* 0x000fe200078e0226 */
[----:B-1----:R1:W-:Y:S01]  /*0b90*/  @!P6 STG.E.128 desc[UR6][R28.64], R32 ;  /* 0x000000201c00e986 */ /* 0x0023e2000c101d06 */
[----:B------:R-:W-:-:S02]  /*0ba0*/  ISETP.NE.AND P6, PT, R50, RZ, PT ;  /* 0x000000ff3200720c */ /* 0x000fc40003fc5270 */
[----:B------:R-:W-:Y:S01]  /*0bb0*/  IMAD.WIDE R52, R39, 0x4, R52 ;  /* 0x0000000427347825 */ /* 0x000fe200078e0234 */
[----:B------:R-:W-:Y:S02]  /*0bc0*/  SEL R24, R48, RZ, P5 ;  /* 0x000000ff30187207 */ /* 0x000fe40002800000 */
[----:B------:R-:W-:Y:S02]  /*0bd0*/  SEL R9, R9, RZ, P6 ;  /* 0x000000ff09097207 */ /* 0x000fe40003000000 */
[----:B------:R-:W-:Y:S02]  /*0be0*/  SEL R15, R36, RZ, P2 ;  /* 0x000000ff240f7207 */ /* 0x000fe40001000000 */
[----:B------:R-:W-:Y:S01]  /*0bf0*/  ISETP.NE.AND P6, PT, R45, RZ, PT ;  /* 0x000000ff2d00720c */ /* 0x000fe20003fc5270 */
[----:B--2---:R-:W-:-:S04]  /*0c00*/  IMAD.WIDE R2, R3, 0x4, R18 ;  /* 0x0000000403027825 */ /* 0x004fc800078e0212 */
[----:B-1----:R-:W-:-:S04]  /*0c10*/  IMAD.WIDE R28, R0, 0x4, R18 ;  /* 0x00000004001c7825 */ /* 0x002fc800078e0212 */
[--C-:B------:R-:W-:Y:S01]  /*0c20*/  IMAD.WIDE R30, R4, 0x4, R18.reuse ;  /* 0x00000004041e7825 */ /* 0x100fe200078e0212 */
[----:B------:R-:W-:Y:S01]  /*0c30*/  ISETP.NE.AND P5, PT, R41, RZ, PT ;  /* 0x000000ff2900720c */ /* 0x000fe20003fa5270 */
[----:B0-----:R0:W-:Y:S02]  /*0c40*/  @!P1 STG.E.128 desc[UR6][R52.64], R20 ;  /* 0x0000001434009986 */ /* 0x0011e4000c101d06 */
[----:B------:R-:W-:Y:S02]  /*0c50*/  IMAD.WIDE R18, R5, 0x4, R18 ;  /* 0x0000000405127825 */ /* 0x000fe400078e0212 */
[----:B------:R0:W-:Y:S01]  /*0c60*/  @!P0 STG.E.128 desc[UR6][R2.64], R24 ;  /* 0x0000001802008986 */ /* 0x0001e2000c101d06 */
[----:B------:R-:W-:-:S03]  /*0c70*/  SEL R5, R6, RZ, P6 ;  /* 0x000000ff06057207 */ /* 0x000fc60003000000 */
[----:B------:R0:W-:Y:S01]  /*0c80*/  @!P0 STG.E.128 desc[UR6][R28.64], R8 ;  /* 0x000000081c008986 */ /* 0x0001e2000c101d06 */
[----:B------:R-:W-:-:S03]  /*0c90*/  SEL R6, R7, RZ, P3 ;  /* 0x000000ff07067207 */ /* 0x000fc60001800000 */
[----:B------:R0:W-:Y:S01]  /*0ca0*/  @!P0 STG.E.128 desc[UR6][R30.64], R12 ;  /* 0x0000000c1e008986 */ /* 0x0001e2000c101d06 */
[----:B------:R-:W-:Y:S02]  /*0cb0*/  SEL R4, R16, RZ, P5 ;  /* 0x000000ff10047207 */ /* 0x000fe40002800000 */
[----:B------:R-:W-:Y:S01]  /*0cc0*/  SEL R7, R17, RZ, P4 ;  /* 0x000000ff11077207 */ /* 0x000fe20002000000 */
[----:B0-----:R-:W-:Y:S06]  /*0cd0*/  @P0 EXIT ;  /* 0x000000000000094d */ /* 0x001fec0003800000 */
[----:B------:R-:W-:Y:S01]  /*0ce0*/  STG.E.128 desc[UR6][R18.64], R4 ;  /* 0x0000000412007986 */ /* 0x000fe2000c101d06 */
[----:B------:R-:W-:Y:S05]  /*0cf0*/  EXIT ;  /* 0x000000000000794d */ /* 0x000fea0003800000 */
.L_x_0:
[----:B------:R-:W-:-:S00]  /*0d00*/  BRA `(.L_x_0) ;  /* 0xfffffffc00fc7947 */ /* 0x000fc0000383ffff */
[----:B------:R-:W-:-:S00]  /*0d10*/  NOP ;  /* 0x0000000000007918 */ /* 0x000fc00000000000 */
        /* <DEDUP_REMOVED lines=14> */
.L_x_1:


//--------------------- .nv.shared.triton_poi_fused_convolution_relu_3 --------------------------
	.section	.nv.shared.triton_poi_fused_convolution_relu_3,"aw",@nobits
	.sectionflags	@""
	.align	16
	.zero		1024


//--------------------- .nv.constant0.triton_poi_fused_convolution_relu_3 --------------------------
	.section	.nv.constant0.triton_poi_fused_convolution_relu_3,"a",@progbits
	.sectionflags	@""
	.align	4
.nv.constant0.triton_poi_fused_convolution_relu_3:
	.zero		568
